//
// Generated by NVIDIA NVVM Compiler
//
// Compiler Build ID: CL-36424714
// Cuda compilation tools, release 13.0, V13.0.88
// Based on NVVM 20.0.0
//

.version 9.0
.target sm_100
.address_size 64

	// .globl	_Z17dev_laplace_errorPfS_S_ii
.extern .shared .align 16 .b8 sdata[];

.visible .entry _Z17dev_laplace_errorPfS_S_ii(
	.param .u64 .ptr .align 1 _Z17dev_laplace_errorPfS_S_ii_param_0,
	.param .u64 .ptr .align 1 _Z17dev_laplace_errorPfS_S_ii_param_1,
	.param .u64 .ptr .align 1 _Z17dev_laplace_errorPfS_S_ii_param_2,
	.param .u32 _Z17dev_laplace_errorPfS_S_ii_param_3,
	.param .u32 _Z17dev_laplace_errorPfS_S_ii_param_4
)
{
	.reg .pred 	%p<10>;
	.reg .b32 	%r<34>;
	.reg .b32 	%f<17>;
	.reg .b64 	%rd<22>;

	ld.param.u64 	%rd2, [_Z17dev_laplace_errorPfS_S_ii_param_0];
	ld.param.u64 	%rd3, [_Z17dev_laplace_errorPfS_S_ii_param_1];
	ld.param.u64 	%rd4, [_Z17dev_laplace_errorPfS_S_ii_param_2];
	ld.param.u32 	%r15, [_Z17dev_laplace_errorPfS_S_ii_param_3];
	ld.param.u32 	%r16, [_Z17dev_laplace_errorPfS_S_ii_param_4];
	cvta.to.global.u64 	%rd1, %rd4;
	mov.u32 	%r17, %ctaid.x;
	mov.u32 	%r1, %ntid.x;
	mov.u32 	%r18, %tid.x;
	mad.lo.s32 	%r19, %r17, %r1, %r18;
	add.s32 	%r2, %r19, 1;
	mov.u32 	%r20, %ctaid.y;
	mov.u32 	%r3, %ntid.y;
	mov.u32 	%r21, %tid.y;
	mad.lo.s32 	%r22, %r20, %r3, %r21;
	add.s32 	%r23, %r22, 1;
	mad.lo.s32 	%r5, %r21, %r1, %r18;
	add.s32 	%r24, %r15, -1;
	setp.ge.s32 	%p1, %r2, %r24;
	add.s32 	%r25, %r16, -1;
	setp.ge.s32 	%p2, %r23, %r25;
	or.pred  	%p3, %p1, %p2;
	@%p3 bra 	$L__BB0_9;
	cvta.to.global.u64 	%rd5, %rd2;
	cvta.to.global.u64 	%rd6, %rd3;
	mul.lo.s32 	%r26, %r16, %r2;
	cvt.s64.s32 	%rd7, %r16;
	cvt.s64.s32 	%rd8, %r26;
	cvt.u64.u32 	%rd9, %r22;
	add.s64 	%rd10, %rd8, %rd9;
	sub.s64 	%rd11, %rd10, %rd7;
	shl.b64 	%rd12, %rd11, 2;
	add.s64 	%rd13, %rd5, %rd12;
	ld.global.f32 	%f2, [%rd13+4];
	add.s64 	%rd14, %rd10, %rd7;
	shl.b64 	%rd15, %rd14, 2;
	add.s64 	%rd16, %rd5, %rd15;
	ld.global.f32 	%f3, [%rd16+4];
	add.f32 	%f4, %f2, %f3;
	add.s32 	%r27, %r26, %r22;
	mul.wide.s32 	%rd17, %r27, 4;
	add.s64 	%rd18, %rd5, %rd17;
	ld.global.f32 	%f5, [%rd18];
	add.f32 	%f6, %f4, %f5;
	shl.b64 	%rd19, %rd10, 2;
	add.s64 	%rd20, %rd19, %rd5;
	ld.global.f32 	%f7, [%rd20+8];
	add.f32 	%f8, %f6, %f7;
	mul.f32 	%f9, %f8, 0f3E800000;
	add.s64 	%rd21, %rd6, %rd19;
	st.global.f32 	[%rd21+4], %f9;
	ld.global.f32 	%f10, [%rd20+4];
	sub.f32 	%f11, %f9, %f10;
	abs.f32 	%f12, %f11;
	shl.b32 	%r28, %r5, 2;
	mov.u32 	%r29, sdata;
	add.s32 	%r6, %r29, %r28;
	st.shared.f32 	[%r6], %f12;
	bar.sync 	0;
	mul.lo.s32 	%r32, %r1, %r3;
	setp.lt.u32 	%p4, %r32, 2;
	@%p4 bra 	$L__BB0_5;
$L__BB0_2:
	shr.u32 	%r9, %r32, 1;
	setp.ge.u32 	%p5, %r5, %r9;
	@%p5 bra 	$L__BB0_4;
	ld.shared.f32 	%f13, [%r6];
	shl.b32 	%r30, %r9, 2;
	add.s32 	%r31, %r6, %r30;
	ld.shared.f32 	%f14, [%r31];
	max.f32 	%f15, %f13, %f14;
	st.shared.f32 	[%r6], %f15;
$L__BB0_4:
	bar.sync 	0;
	setp.gt.u32 	%p6, %r32, 3;
	mov.u32 	%r32, %r9;
	@%p6 bra 	$L__BB0_2;
$L__BB0_5:
	setp.ne.s32 	%p7, %r5, 0;
	@%p7 bra 	$L__BB0_9;
	ld.shared.f32 	%f1, [sdata];
	ld.global.u32 	%r33, [%rd1];
	mov.b32 	%r11, %f1;
$L__BB0_7:
	mov.b32 	%f16, %r33;
	setp.le.f32 	%p8, %f1, %f16;
	@%p8 bra 	$L__BB0_9;
	atom.relaxed.global.cas.b32 	%r13, [%rd1], %r33, %r11;
	setp.ne.s32 	%p9, %r33, %r13;
	mov.u32 	%r33, %r13;
	@%p9 bra 	$L__BB0_7;
$L__BB0_9:
	ret;

}


// ===== COMPILED SASS (sm_100) =====

	.target	sm_100

	.elftype	@"ET_EXEC"


//--------------------- .note.nv.tkinfo           --------------------------
	.section	.note.nv.tkinfo,"",@"SHT_NOTE"
	.sectionflags	@"SHF_NOTE_NV_TKINFO"
	.tkinfo
        /*0018*/ 	.word	0x00000002
        /*0030*/ 	.string	""
        /*0030*/ 	.string	"ptxas"
        /*0030*/ 	.string	"Cuda compilation tools, release 13.0, V13.0.88"
        /*0030*/ 	.string	"Build cuda_13.0.r13.0/compiler.36424714_0"
        /*0030*/ 	.string	"-arch sm_100 -m 64 "



//--------------------- .note.nv.cuinfo           --------------------------
	.section	.note.nv.cuinfo,"",@"SHT_NOTE"
	.sectionflags	@"SHF_NOTE_NV_CUINFO"
        /*0018*/ 	.short	0x0002
        /*001a*/ 	.short	0x0064
        /*001c*/ 	.short	0x0082
	.zero		2


//--------------------- .nv.info                  --------------------------
	.section	.nv.info,"",@"SHT_CUDA_INFO"
	.align	4


	//----- nvinfo : EIATTR_REGCOUNT
	.align		4
        /*0000*/ 	.byte	0x04, 0x2f
        /*0002*/ 	.short	(.L_1 - .L_0)
	.align		4
.L_0:
        /*0004*/ 	.word	index@(_Z17dev_laplace_errorPfS_S_ii)
        /*0008*/ 	.word	0x00000015


	//----- nvinfo : EIATTR_FRAME_SIZE
	.align		4
.L_1:
        /*000c*/ 	.byte	0x04, 0x11
        /*000e*/ 	.short	(.L_3 - .L_2)
	.align		4
.L_2:
        /*0010*/ 	.word	index@(_Z17dev_laplace_errorPfS_S_ii)
        /*0014*/ 	.word	0x00000000


	//----- nvinfo : EIATTR_MIN_STACK_SIZE
	.align		4
.L_3:
        /*0018*/ 	.byte	0x04, 0x12
        /*001a*/ 	.short	(.L_5 - .L_4)
	.align		4
.L_4:
        /*001c*/ 	.word	index@(_Z17dev_laplace_errorPfS_S_ii)
        /*0020*/ 	.word	0x00000000
.L_5:


//--------------------- .nv.compat                --------------------------
	.section	.nv.compat,"",@"SHT_CUDA_COMPAT_INFO"
	.align	4
        /*0000*/ 	.byte	0x02, 0x09, 0x00, 0x00, 0x02, 0x02, 0x01, 0x00, 0x02, 0x05, 0x05, 0x00, 0x03, 0x07, 0x01, 0x01
        /*0010*/ 	.byte	0x02, 0x03, 0x00, 0x00, 0x02, 0x06, 0x01, 0x00, 0x04, 0x0b, 0x08, 0x00, 0x09, 0x00, 0x00, 0x00
        /*0020*/ 	.byte	0x00, 0x00, 0x00, 0x00


//--------------------- .nv.info._Z17dev_laplace_errorPfS_S_ii --------------------------
	.section	.nv.info._Z17dev_laplace_errorPfS_S_ii,"",@"SHT_CUDA_INFO"
	.sectionflags	@""
	.align	4


	//----- nvinfo : EIATTR_CUDA_API_VERSION
	.align		4
        /*0000*/ 	.byte	0x04, 0x37
        /*0002*/ 	.short	(.L_7 - .L_6)
.L_6:
        /*0004*/ 	.word	0x00000082


	//----- nvinfo : EIATTR_KPARAM_INFO
	.align		4
.L_7:
        /*0008*/ 	.byte	0x04, 0x17
        /*000a*/ 	.short	(.L_9 - .L_8)
.L_8:
        /*000c*/ 	.word	0x00000000
        /*0010*/ 	.short	0x0004
        /*0012*/ 	.short	0x001c
        /*0014*/ 	.byte	0x00, 0xf0, 0x11, 0x00


	//----- nvinfo : EIATTR_KPARAM_INFO
	.align		4
.L_9:
        /*0018*/ 	.byte	0x04, 0x17
        /*001a*/ 	.short	(.L_11 - .L_10)
.L_10:
        /*001c*/ 	.word	0x00000000
        /*0020*/ 	.short	0x0003
        /*0022*/ 	.short	0x0018
        /*0024*/ 	.byte	0x00, 0xf0, 0x11, 0x00


	//----- nvinfo : EIATTR_KPARAM_INFO
	.align		4
.L_11:
        /*0028*/ 	.byte	0x04, 0x17
        /*002a*/ 	.short	(.L_13 - .L_12)
.L_12:
        /*002c*/ 	.word	0x00000000
        /*0030*/ 	.short	0x0002
        /*0032*/ 	.short	0x0010
        /*0034*/ 	.byte	0x00, 0xf5, 0x21, 0x00


	//----- nvinfo : EIATTR_KPARAM_INFO
	.align		4
.L_13:
        /*0038*/ 	.byte	0x04, 0x17
        /*003a*/ 	.short	(.L_15 - .L_14)
.L_14:
        /*003c*/ 	.word	0x00000000
        /*0040*/ 	.short	0x0001
        /*0042*/ 	.short	0x0008
        /*0044*/ 	.byte	0x00, 0xf5, 0x21, 0x00


	//----- nvinfo : EIATTR_KPARAM_INFO
	.align		4
.L_15:
        /*0048*/ 	.byte	0x04, 0x17
        /*004a*/ 	.short	(.L_17 - .L_16)
.L_16:
        /*004c*/ 	.word	0x00000000
        /*0050*/ 	.short	0x0000
        /*0052*/ 	.short	0x0000
        /*0054*/ 	.byte	0x00, 0xf5, 0x21, 0x00


	//----- nvinfo : EIATTR_SPARSE_MMA_MASK
	.align		4
.L_17:
        /*0058*/ 	.byte	0x03, 0x50
        /*005a*/ 	.short	0x0000


	//----- nvinfo : EIATTR_MAXREG_COUNT
	.align		4
        /*005c*/ 	.byte	0x03, 0x1b
        /*005e*/ 	.short	0x00ff


	//----- nvinfo : EIATTR_NUM_BARRIERS
	.align		4
        /*0060*/ 	.byte	0x02, 0x4c
        /*0062*/ 	.byte	0x01
	.zero		1


	//----- nvinfo : EIATTR_MERCURY_ISA_VERSION
	.align		4
        /*0064*/ 	.byte	0x03, 0x5f
        /*0066*/ 	.short	0x0101


	//----- nvinfo : EIATTR_VRC_CTA_INIT_COUNT
	.align		4
        /*0068*/ 	.byte	0x02, 0x4a
	.zero		1
	.zero		1


	//----- nvinfo : EIATTR_EXIT_INSTR_OFFSETS
	.align		4
        /*006c*/ 	.byte	0x04, 0x1c
        /*006e*/ 	.short	(.L_19 - .L_18)


	//   ....[0]....
.L_18:
        /*0070*/ 	.word	0x00000100


	//   ....[1]....
        /*0074*/ 	.word	0x000004a0


	//   ....[2]....
        /*0078*/ 	.word	0x00000530


	//   ....[3]....
        /*007c*/ 	.word	0x00000580


	//----- nvinfo : EIATTR_CRS_STACK_SIZE
	.align		4
.L_19:
        /*0080*/ 	.byte	0x04, 0x1e
        /*0082*/ 	.short	(.L_21 - .L_20)
.L_20:
        /*0084*/ 	.word	0x00000000


	//----- nvinfo : EIATTR_CBANK_PARAM_SIZE
	.align		4
.L_21:
        /*0088*/ 	.byte	0x03, 0x19
        /*008a*/ 	.short	0x0020


	//----- nvinfo : EIATTR_PARAM_CBANK
	.align		4
        /*008c*/ 	.byte	0x04, 0x0a
        /*008e*/ 	.short	(.L_23 - .L_22)
	.align		4
.L_22:
        /*0090*/ 	.word	index@(.nv.constant0._Z17dev_laplace_errorPfS_S_ii)
        /*0094*/ 	.short	0x0380
        /*0096*/ 	.short	0x0020


	//----- nvinfo : EIATTR_SW_WAR
	.align		4
.L_23:
        /*0098*/ 	.byte	0x04, 0x36
        /*009a*/ 	.short	(.L_25 - .L_24)
.L_24:
        /*009c*/ 	.word	0x00000008
.L_25:


//--------------------- .nv.callgraph             --------------------------
	.section	.nv.callgraph,"",@"SHT_CUDA_CALLGRAPH"
	.align	4
	.sectionentsize	8
	.align		4
        /*0000*/ 	.word	0x00000000
	.align		4
        /*0004*/ 	.word	0xffffffff
	.align		4
        /*0008*/ 	.word	0x00000000
	.align		4
        /*000c*/ 	.word	0xfffffffe
	.align		4
        /*0010*/ 	.word	0x00000000
	.align		4
        /*0014*/ 	.word	0xfffffffd
	.align		4
        /*0018*/ 	.word	0x00000000
	.align		4
        /*001c*/ 	.word	0xfffffffc


//--------------------- .text._Z17dev_laplace_errorPfS_S_ii --------------------------
	.section	.text._Z17dev_laplace_errorPfS_S_ii,"ax",@progbits
	.align	128
        .global         _Z17dev_laplace_errorPfS_S_ii
        .type           _Z17dev_laplace_errorPfS_S_ii,@function
        .size           _Z17dev_laplace_errorPfS_S_ii,(.L_x_4 - _Z17dev_laplace_errorPfS_S_ii)
        .other          _Z17dev_laplace_errorPfS_S_ii,@"STO_CUDA_ENTRY STV_DEFAULT"
_Z17dev_laplace_errorPfS_S_ii:
.text._Z17dev_laplace_errorPfS_S_ii:
[----:B------:R-:W-:Y:S01]  /*0000*/  LDC R1, c[0x0][0x37c] ;  /* 0x0000df00ff017b82 */ /* 0x000fe20000000800 */
[----:B------:R-:W0:Y:S07]  /*0010*/  S2R R4, SR_TID.Y ;  /* 0x0000000000047919 */ /* 0x000e2e0000002200 */
[----:B------:R-:W1:Y:S01]  /*0020*/  LDC R5, c[0x0][0x360] ;  /* 0x0000d800ff057b82 */ /* 0x000e620000000800 */
[----:B------:R-:W2:Y:S01]  /*0030*/  LDCU.64 UR4, c[0x0][0x398] ;  /* 0x00007300ff0477ac */ /* 0x000ea20008000a00 */
[----:B------:R-:W1:Y:S06]  /*0040*/  S2R R6, SR_TID.X ;  /* 0x0000000000067919 */ /* 0x000e6c0000002100 */
[----:B------:R-:W0:Y:S08]  /*0050*/  S2UR UR6, SR_CTAID.Y ;  /* 0x00000000000679c3 */ /* 0x000e300000002600 */
[----:B------:R-:W0:Y:S01]  /*0060*/  LDC R0, c[0x0][0x364] ;  /* 0x0000d900ff007b82 */ /* 0x000e220000000800 */
[----:B--2---:R-:W-:-:S07]  /*0070*/  UIADD3 UR4, UPT, UPT, UR4, -0x1, URZ ;  /* 0xffffffff04047890 */ /* 0x004fce000fffe0ff */
[----:B------:R-:W1:Y:S01]  /*0080*/  S2UR UR7, SR_CTAID.X ;  /* 0x00000000000779c3 */ /* 0x000e620000002500 */
[----:B0-----:R-:W-:Y:S01]  /*0090*/  IMAD R7, R0, UR6, R4 ;  /* 0x0000000600077c24 */ /* 0x001fe2000f8e0204 */
[----:B------:R-:W-:-:S03]  /*00a0*/  UIADD3 UR6, UPT, UPT, UR5, -0x1, URZ ;  /* 0xffffffff05067890 */ /* 0x000fc6000fffe0ff */
[----:B------:R-:W-:Y:S02]  /*00b0*/  VIADD R3, R7, 0x1 ;  /* 0x0000000107037836 */ /* 0x000fe40000000000 */
[----:B-1----:R-:W-:-:S03]  /*00c0*/  IMAD R2, R5, UR7, R6 ;  /* 0x0000000705027c24 */ /* 0x002fc6000f8e0206 */
[----:B------:R-:W-:Y:S01]  /*00d0*/  ISETP.GE.AND P0, PT, R3, UR6, PT ;  /* 0x0000000603007c0c */ /* 0x000fe2000bf06270 */
[----:B------:R-:W-:-:S05]  /*00e0*/  VIADD R2, R2, 0x1 ;  /* 0x0000000102027836 */ /* 0x000fca0000000000 */
[----:B------:R-:W-:-:S13]  /*00f0*/  ISETP.GE.OR P0, PT, R2, UR4, P0 ;  /* 0x0000000402007c0c */ /* 0x000fda0008706670 */
[----:B------:R-:W-:Y:S05]  /*0100*/  @P0 EXIT ;  /* 0x000000000000094d */ /* 0x000fea0003800000 */
[----:B------:R-:W0:Y:S01]  /*0110*/  LDCU.128 UR8, c[0x0][0x380] ;  /* 0x00007000ff0877ac */ /* 0x000e220008000c00 */
[----:B------:R-:W-:Y:S02]  /*0120*/  IMAD R12, R2, UR5, RZ ;  /* 0x00000005020c7c24 */ /* 0x000fe4000f8e02ff */
[----:B------:R-:W1:Y:S01]  /*0130*/  LDC.64 R2, c[0x0][0x380] ;  /* 0x0000e000ff027b82 */ /* 0x000e620000000a00 */
[----:B------:R-:W2:Y:S01]  /*0140*/  LDCU.64 UR6, c[0x0][0x358] ;  /* 0x00006b00ff0677ac */ /* 0x000ea20008000a00 */
[C---:B------:R-:W-:Y:S01]  /*0150*/  IMAD.IADD R13, R7.reuse, 0x1, R12 ;  /* 0x00000001070d7824 */ /* 0x040fe200078e020c */
[----:B------:R-:W-:Y:S01]  /*0160*/  IADD3 R17, P0, PT, R7, R12, RZ ;  /* 0x0000000c07117210 */ /* 0x000fe20007f1e0ff */
[----:B------:R-:W-:-:S03]  /*0170*/  USHF.R.S32.HI UR4, URZ, 0x1f, UR5 ;  /* 0x0000001fff047899 */ /* 0x000fc60008011405 */
[----:B------:R-:W-:Y:S02]  /*0180*/  LEA.HI.X.SX32 R18, R12, RZ, 0x1, P0 ;  /* 0x000000ff0c127211 */ /* 0x000fe400000f0eff */
[C---:B------:R-:W-:Y:S02]  /*0190*/  IADD3 R9, P0, PT, R17.reuse, UR5, RZ ;  /* 0x0000000511097c10 */ /* 0x040fe4000ff1e0ff */
[----:B------:R-:W-:Y:S02]  /*01a0*/  IADD3 R11, P1, PT, R17, -UR5, RZ ;  /* 0x80000005110b7c10 */ /* 0x000fe4000ff3e0ff */
[C---:B------:R-:W-:Y:S02]  /*01b0*/  IADD3.X R14, PT, PT, R18.reuse, UR4, RZ, P0, !PT ;  /* 0x00000004120e7c10 */ /* 0x040fe400087fe4ff */
[----:B0-----:R-:W-:Y:S02]  /*01c0*/  LEA R8, P0, R9, UR8, 0x2 ;  /* 0x0000000809087c11 */ /* 0x001fe4000f8010ff */
[----:B------:R-:W-:-:S02]  /*01d0*/  IADD3.X R16, PT, PT, R18, ~UR4, RZ, P1, !PT ;  /* 0x8000000412107c10 */ /* 0x000fc40008ffe4ff */
[----:B------:R-:W-:Y:S02]  /*01e0*/  LEA R10, P1, R11, UR8, 0x2 ;  /* 0x000000080b0a7c11 */ /* 0x000fe4000f8210ff */
[----:B------:R-:W-:Y:S01]  /*01f0*/  LEA.HI.X R9, R9, UR9, R14, 0x2, P0 ;  /* 0x0000000909097c11 */ /* 0x000fe200080f140e */
[----:B------:R-:W-:Y:S01]  /*0200*/  IMAD.SHL.U32 R14, R17, 0x4, RZ ;  /* 0x00000004110e7824 */ /* 0x000fe200078e00ff */
[----:B------:R-:W-:Y:S01]  /*0210*/  LEA.HI.X R11, R11, UR9, R16, 0x2, P1 ;  /* 0x000000090b0b7c11 */ /* 0x000fe200088f1410 */
[----:B-1----:R-:W-:Y:S01]  /*0220*/  IMAD.WIDE R12, R13, 0x4, R2 ;  /* 0x000000040d0c7825 */ /* 0x002fe200078e0202 */
[----:B------:R-:W-:Y:S02]  /*0230*/  SHF.L.U64.HI R15, R17, 0x2, R18 ;  /* 0x00000002110f7819 */ /* 0x000fe40000010212 */
[----:B------:R-:W-:Y:S01]  /*0240*/  IADD3 R2, P0, PT, R14, UR8, RZ ;  /* 0x000000080e027c10 */ /* 0x000fe2000ff1e0ff */
[----:B--2---:R-:W2:Y:S04]  /*0250*/  LDG.E R10, desc[UR6][R10.64+0x4] ;  /* 0x000004060a0a7981 */ /* 0x004ea8000c1e1900 */
[----:B------:R-:W2:Y:S01]  /*0260*/  LDG.E R9, desc[UR6][R8.64+0x4] ;  /* 0x0000040608097981 */ /* 0x000ea2000c1e1900 */
[----:B------:R-:W-:-:S03]  /*0270*/  IADD3.X R3, PT, PT, R15, UR9, RZ, P0, !PT ;  /* 0x000000090f037c10 */ /* 0x000fc600087fe4ff */
[----:B------:R-:W3:Y:S04]  /*0280*/  LDG.E R12, desc[UR6][R12.64] ;  /* 0x000000060c0c7981 */ /* 0x000ee8000c1e1900 */
[----:B------:R-:W4:Y:S01]  /*0290*/  LDG.E R16, desc[UR6][R2.64+0x8] ;  /* 0x0000080602107981 */ /* 0x000f22000c1e1900 */
[----:B------:R-:W-:-:S04]  /*02a0*/  IADD3 R14, P0, PT, R14, UR10, RZ ;  /* 0x0000000a0e0e7c10 */ /* 0x000fc8000ff1e0ff */
[----:B------:R-:W-:Y:S01]  /*02b0*/  IADD3.X R15, PT, PT, R15, UR11, RZ, P0, !PT ;  /* 0x0000000b0f0f7c10 */ /* 0x000fe200087fe4ff */
[----:B--2---:R-:W-:-:S04]  /*02c0*/  FADD R7, R10, R9 ;  /* 0x000000090a077221 */ /* 0x004fc80000000000 */
[----:B---3--:R-:W-:-:S04]  /*02d0*/  FADD R7, R7, R12 ;  /* 0x0000000c07077221 */ /* 0x008fc80000000000 */
[----:B----4-:R-:W-:-:S04]  /*02e0*/  FADD R7, R7, R16 ;  /* 0x0000001007077221 */ /* 0x010fc80000000000 */
[----:B------:R-:W-:-:S05]  /*02f0*/  FMUL R7, R7, 0.25 ;  /* 0x3e80000007077820 */ /* 0x000fca0000400000 */
[----:B------:R0:W-:Y:S04]  /*0300*/  STG.E desc[UR6][R14.64+0x4], R7 ;  /* 0x000004070e007986 */ /* 0x0001e8000c101906 */
[----:B------:R-:W2:Y:S01]  /*0310*/  LDG.E R8, desc[UR6][R2.64+0x4] ;  /* 0x0000040602087981 */ /* 0x000ea2000c1e1900 */
[----:B------:R-:W1:Y:S01]  /*0320*/  S2UR UR5, SR_CgaCtaId ;  /* 0x00000000000579c3 */ /* 0x000e620000008800 */
[C---:B------:R-:W-:Y:S01]  /*0330*/  IMAD R4, R5.reuse, R4, R6 ;  /* 0x0000000405047224 */ /* 0x040fe200078e0206 */
[----:B------:R-:W-:Y:S01]  /*0340*/  UMOV UR4, 0x400 ;  /* 0x0000040000047882 */ /* 0x000fe20000000000 */
[----:B------:R-:W-:-:S03]  /*0350*/  IMAD R5, R5, R0, RZ ;  /* 0x0000000005057224 */ /* 0x000fc600078e02ff */
[----:B------:R-:W-:Y:S02]  /*0360*/  ISETP.NE.AND P0, PT, R4, RZ, PT ;  /* 0x000000ff0400720c */ /* 0x000fe40003f05270 */
[----:B------:R-:W-:Y:S01]  /*0370*/  ISETP.GE.U32.AND P1, PT, R5, 0x2, PT ;  /* 0x000000020500780c */ /* 0x000fe20003f26070 */
[----:B-1----:R-:W-:-:S06]  /*0380*/  ULEA UR4, UR5, UR4, 0x18 ;  /* 0x0000000405047291 */ /* 0x002fcc000f8ec0ff */
[----:B------:R-:W-:Y:S01]  /*0390*/  LEA R0, R4, UR4, 0x2 ;  /* 0x0000000404007c11 */ /* 0x000fe2000f8e10ff */
[----:B--2---:R-:W-:-:S04]  /*03a0*/  FADD R8, R7, -R8 ;  /* 0x8000000807087221 */ /* 0x004fc80000000000 */
[----:B0-----:R-:W-:-:S05]  /*03b0*/  FADD R7, |R8|, -RZ ;  /* 0x800000ff08077221 */ /* 0x001fca0000000200 */
[----:B------:R0:W-:Y:S01]  /*03c0*/  STS [R0], R7 ;  /* 0x0000000700007388 */ /* 0x0001e20000000800 */
[----:B------:R-:W-:Y:S06]  /*03d0*/  BAR.SYNC.DEFER_BLOCKING 0x0 ;  /* 0x0000000000007b1d */ /* 0x000fec0000010000 */
[----:B------:R-:W-:Y:S05]  /*03e0*/  @!P1 BRA `(.L_x_0) ;  /* 0x00000000002c9947 */ /* 0x000fea0003800000 */
.L_x_1:
[----:B------:R-:W-:-:S04]  /*03f0*/  SHF.R.U32.HI R9, RZ, 0x1, R5 ;  /* 0x00000001ff097819 */ /* 0x000fc80000011605 */
[----:B------:R-:W-:-:S13]  /*0400*/  ISETP.GE.U32.AND P1, PT, R4, R9, PT ;  /* 0x000000090400720c */ /* 0x000fda0003f26070 */
[----:B------:R-:W-:Y:S01]  /*0410*/  @!P1 IMAD R3, R9, 0x4, R0 ;  /* 0x0000000409039824 */ /* 0x000fe200078e0200 */
[----:B------:R-:W-:Y:S05]  /*0420*/  @!P1 LDS R2, [R0] ;  /* 0x0000000000029984 */ /* 0x000fea0000000800 */
[----:B------:R-:W0:Y:S02]  /*0430*/  @!P1 LDS R3, [R3] ;  /* 0x0000000003039984 */ /* 0x000e240000000800 */
[----:B0-----:R-:W-:-:S05]  /*0440*/  @!P1 FMNMX R7, R2, R3, !PT ;  /* 0x0000000302079209 */ /* 0x001fca0007800000 */
[----:B------:R1:W-:Y:S01]  /*0450*/  @!P1 STS [R0], R7 ;  /* 0x0000000700009388 */ /* 0x0003e20000000800 */
[----:B------:R-:W-:Y:S01]  /*0460*/  BAR.SYNC.DEFER_BLOCKING 0x0 ;  /* 0x0000000000007b1d */ /* 0x000fe20000010000 */
[----:B------:R-:W-:Y:S01]  /*0470*/  ISETP.GT.U32.AND P1, PT, R5, 0x3, PT ;  /* 0x000000030500780c */ /* 0x000fe20003f24070 */
[----:B------:R-:W-:-:S12]  /*0480*/  IMAD.MOV.U32 R5, RZ, RZ, R9 ;  /* 0x000000ffff057224 */ /* 0x000fd800078e0009 */
[----:B-1----:R-:W-:Y:S05]  /*0490*/  @P1 BRA `(.L_x_1) ;  /* 0xfffffffc00d41947 */ /* 0x002fea000383ffff */
.L_x_0:
[----:B------:R-:W-:Y:S05]  /*04a0*/  @P0 EXIT ;  /* 0x000000000000094d */ /* 0x000fea0003800000 */
[----:B------:R-:W1:Y:S02]  /*04b0*/  LDC.64 R2, c[0x0][0x390] ;  /* 0x0000e400ff027b82 */ /* 0x000e640000000a00 */
[----:B-1----:R1:W5:Y:S06]  /*04c0*/  LDG.E R4, desc[UR6][R2.64] ;  /* 0x0000000602047981 */ /* 0x00236c000c1e1900 */
[----:B------:R-:W2:Y:S01]  /*04d0*/  S2UR UR5, SR_CgaCtaId ;  /* 0x00000000000579c3 */ /* 0x000ea20000008800 */
[----:B------:R-:W-:Y:S02]  /*04e0*/  UMOV UR4, 0x400 ;  /* 0x0000040000047882 */ /* 0x000fe40000000000 */
[----:B--2---:R-:W-:-:S09]  /*04f0*/  ULEA UR4, UR5, UR4, 0x18 ;  /* 0x0000000405047291 */ /* 0x004fd2000f8ec0ff */
[----:B-1----:R-:W2:Y:S03]  /*0500*/  LDS R5, [UR4] ;  /* 0x00000004ff057984 */ /* 0x002ea60008000800 */
.L_x_2:
[----:B--2--5:R-:W-:Y:S01]  /*0510*/  FSETP.GTU.AND P0, PT, R5, R4, PT ;  /* 0x000000040500720b */ /* 0x024fe20003f0c000 */
[----:B------:R-:W-:-:S12]  /*0520*/  YIELD ;  /* 0x0000000000007946 */ /* 0x000fd80003800000 */
[----:B------:R-:W-:Y:S05]  /*0530*/  @!P0 EXIT ;  /* 0x000000000000894d */ /* 0x000fea0003800000 */
[----:B0-----:R-:W2:Y:S02]  /*0540*/  ATOMG.E.CAS.STRONG.GPU PT, R7, [R2], R4, R5 ;  /* 0x00000004020773a9 */ /* 0x001ea400001ee105 */
[----:B--2---:R-:W-:Y:S01]  /*0550*/  ISETP.NE.AND P0, PT, R4, R7, PT ;  /* 0x000000070400720c */ /* 0x004fe20003f05270 */
[----:B------:R-:W-:-:S12]  /*0560*/  IMAD.MOV.U32 R4, RZ, RZ, R7 ;  /* 0x000000ffff047224 */ /* 0x000fd800078e0007 */
[----:B------:R-:W-:Y:S05]  /*0570*/  @P0 BRA `(.L_x_2) ;  /* 0xfffffffc00e40947 */ /* 0x000fea000383ffff */
[----:B------:R-:W-:Y:S05]  /*0580*/  EXIT ;  /* 0x000000000000794d */ /* 0x000fea0003800000 */
.L_x_3:
[----:B------:R-:W-:-:S00]  /*0590*/  BRA `(.L_x_3) ;  /* 0xfffffffc00fc7947 */ /* 0x000fc0000383ffff */
[----:B------:R-:W-:-:S00]  /*05a0*/  NOP ;  /* 0x0000000000007918 */ /* 0x000fc00000000000 */
        /* <DEDUP_REMOVED lines=13> */
.L_x_4:


//--------------------- .nv.shared._Z17dev_laplace_errorPfS_S_ii --------------------------
	.section	.nv.shared._Z17dev_laplace_errorPfS_S_ii,"aw",@nobits
	.sectionflags	@""
	.align	16
	.zero		1024


//--------------------- .nv.shared.reserved.0     --------------------------
	.section	.nv.shared.reserved.0,"aw",@nobits
	.weak		__nv_reservedSMEM_offset_0_alias
	.size		__nv_reservedSMEM_offset_0_alias, 0, 64
	.other		__nv_reservedSMEM_offset_0_alias,@"STO_CUDA_RESERVED_SHARED STV_DEFAULT"
__nv_reservedSMEM_offset_0_alias:
	.zero		0
	.zero		64


//--------------------- .nv.constant0._Z17dev_laplace_errorPfS_S_ii --------------------------
	.section	.nv.constant0._Z17dev_laplace_errorPfS_S_ii,"a",@progbits
	.sectionflags	@""
	.align	4
.nv.constant0._Z17dev_laplace_errorPfS_S_ii:
	.zero		928


//--------------------- SYMBOLS --------------------------

	.type		.nv.reservedSmem.offset0,@object
	.size		.nv.reservedSmem.offset0,0x4
	.type		.nv.reservedSmem.cap,@object
	.size		.nv.reservedSmem.cap,0x4
